	.headerflags	@"EF_CUDA_TEXMODE_UNIFIED EF_CUDA_64BIT_ADDRESS EF_CUDA_ACCELERATORS EF_CUDA_SM90 EF_CUDA_VIRTUAL_SM(EF_CUDA_SM90)"
	.elftype	@"ET_EXEC"


//--------------------- .nv.info                  --------------------------
	.section	.nv.info,"",@"SHT_CUDA_INFO"
	.align	4


	//----- nvinfo : EIATTR_REGCOUNT
	.align		4
        /*0000*/ 	.byte	0x04, 0x2f
        /*0002*/ 	.short	(.L_1 - .L_0)
	.align		4
.L_0:
        /*0004*/ 	.word	index@(triton_poi_fused_addmm_relu_6)
        /*0008*/ 	.word	0x0000000c


	//----- nvinfo : EIATTR_MIN_STACK_SIZE
	.align		4
.L_1:
        /*000c*/ 	.byte	0x04, 0x12
        /*000e*/ 	.short	(.L_3 - .L_2)
	.align		4
.L_2:
        /*0010*/ 	.word	index@(triton_poi_fused_addmm_relu_6)
        /*0014*/ 	.word	0x00000000


	//----- nvinfo : EIATTR_FRAME_SIZE
	.align		4
.L_3:
        /*0018*/ 	.byte	0x04, 0x11
        /*001a*/ 	.short	(.L_5 - .L_4)
	.align		4
.L_4:
        /*001c*/ 	.word	index@(triton_poi_fused_addmm_relu_6)
        /*0020*/ 	.word	0x00000000


	//----- nvinfo : EIATTR_MIN_STACK_SIZE
	.align		4
.L_5:
        /*0024*/ 	.byte	0x04, 0x12
        /*0026*/ 	.short	(.L_7 - .L_6)
	.align		4
.L_6:
        /*0028*/ 	.word	index@(triton_poi_fused_addmm_relu_6)
        /*002c*/ 	.word	0x00000000
.L_7:


//--------------------- .nv.info.triton_poi_fused_addmm_relu_6 --------------------------
	.section	.nv.info.triton_poi_fused_addmm_relu_6,"",@"SHT_CUDA_INFO"
	.sectionflags	@""
	.align	4


	//----- nvinfo : EIATTR_CUDA_API_VERSION
	.align		4
        /*0000*/ 	.byte	0x04, 0x37
        /*0002*/ 	.short	(.L_9 - .L_8)
.L_8:
        /*0004*/ 	.word	0x0000007c


	//----- nvinfo : EIATTR_KPARAM_INFO
	.align		4
.L_9:
        /*0008*/ 	.byte	0x04, 0x17
        /*000a*/ 	.short	(.L_11 - .L_10)
.L_10:
        /*000c*/ 	.word	0x00000000
        /*0010*/ 	.short	0x0002
        /*0012*/ 	.short	0x0010
        /*0014*/ 	.byte	0x00, 0xf0, 0x11, 0x00


	//----- nvinfo : EIATTR_KPARAM_INFO
	.align		4
.L_11:
        /*0018*/ 	.byte	0x04, 0x17
        /*001a*/ 	.short	(.L_13 - .L_12)
.L_12:
        /*001c*/ 	.word	0x00000000
        /*0020*/ 	.short	0x0001
        /*0022*/ 	.short	0x0008
        /*0024*/ 	.byte	0x00, 0xf4, 0x21, 0x00


	//----- nvinfo : EIATTR_KPARAM_INFO
	.align		4
.L_13:
        /*0028*/ 	.byte	0x04, 0x17
        /*002a*/ 	.short	(.L_15 - .L_14)
.L_14:
        /*002c*/ 	.word	0x00000000
        /*0030*/ 	.short	0x0000
        /*0032*/ 	.short	0x0000
        /*0034*/ 	.byte	0x00, 0xf4, 0x21, 0x00


	//----- nvinfo : EIATTR_SPARSE_MMA_MASK
	.align		4
.L_15:
        /*0038*/ 	.byte	0x03, 0x50
        /*003a*/ 	.short	0x0000


	//----- nvinfo : EIATTR_MAXREG_COUNT
	.align		4
        /*003c*/ 	.byte	0x03, 0x1b
        /*003e*/ 	.short	0x00ff


	//----- nvinfo : EIATTR_EXIT_INSTR_OFFSETS
	.align		4
        /*0040*/ 	.byte	0x04, 0x1c
        /*0042*/ 	.short	(.L_17 - .L_16)


	//   ....[0]....
.L_16:
        /*0044*/ 	.word	0x00000150


	//----- nvinfo : EIATTR_REQNTID
	.align		4
.L_17:
        /*0048*/ 	.byte	0x04, 0x10
        /*004a*/ 	.short	(.L_19 - .L_18)
.L_18:
        /*004c*/ 	.word	0x00000080
        /*0050*/ 	.word	0x00000001
        /*0054*/ 	.word	0x00000001


	//----- nvinfo : EIATTR_CBANK_PARAM_SIZE
	.align		4
.L_19:
        /*0058*/ 	.byte	0x03, 0x19
        /*005a*/ 	.short	0x0014


	//----- nvinfo : EIATTR_PARAM_CBANK
	.align		4
        /*005c*/ 	.byte	0x04, 0x0a
        /*005e*/ 	.short	(.L_21 - .L_20)
	.align		4
.L_20:
        /*0060*/ 	.word	index@(.nv.constant0.triton_poi_fused_addmm_relu_6)
        /*0064*/ 	.short	0x0210
        /*0066*/ 	.short	0x0014


	//----- nvinfo : EIATTR_SW_WAR
	.align		4
.L_21:
        /*0068*/ 	.byte	0x04, 0x36
        /*006a*/ 	.short	(.L_23 - .L_22)
.L_22:
        /*006c*/ 	.word	0x00000008
.L_23:


//--------------------- .nv.callgraph             --------------------------
	.section	.nv.callgraph,"",@"SHT_CUDA_CALLGRAPH"
	.align	4
	.sectionentsize	8
	.align		4
        /*0000*/ 	.word	0x00000000
	.align		4
        /*0004*/ 	.word	0xffffffff
	.align		4
        /*0008*/ 	.word	0x00000000
	.align		4
        /*000c*/ 	.word	0xfffffffe
	.align		4
        /*0010*/ 	.word	0x00000000
	.align		4
        /*0014*/ 	.word	0xfffffffd
	.align		4
        /*0018*/ 	.word	0x00000000
	.align		4
        /*001c*/ 	.word	0xfffffffc


//--------------------- .text.triton_poi_fused_addmm_relu_6 --------------------------
	.section	.text.triton_poi_fused_addmm_relu_6,"ax",@progbits
	.align	128
        .global         triton_poi_fused_addmm_relu_6
        .type           triton_poi_fused_addmm_relu_6,@function
        .size           triton_poi_fused_addmm_relu_6,(.L_x_1 - triton_poi_fused_addmm_relu_6)
        .other          triton_poi_fused_addmm_relu_6,@"STO_CUDA_ENTRY STV_DEFAULT"
triton_poi_fused_addmm_relu_6:
.text.triton_poi_fused_addmm_relu_6:
[----:B------:R-:W-:Y:S01]  /*0000*/  LDC R1, c[0x0][0x28] ;  /* 0x00000a00ff017b82 */ /* 0x000fe20000000800 */
[----:B------:R-:W1:Y:S07]  /*0010*/  S2R R0, SR_TID.X ;  /* 0x0000000000007919 */ /* 0x000e6e0000002100 */
[----:B------:R-:W2:Y:S01]  /*0020*/  LDC.64 R4, c[0x0][0x218] ;  /* 0x00008600ff047b82 */ /* 0x000ea20000000a00 */
[----:B------:R-:W-:Y:S01]  /*0030*/  ULDC.64 UR4, c[0x0][0x208] ;  /* 0x0000820000047ab9 */ /* 0x000fe20000000a00 */
[----:B------:R-:W3:Y:S06]  /*0040*/  S2R R7, SR_CTAID.X ;  /* 0x0000000000077919 */ /* 0x000eec0000002500 */
[----:B------:R-:W4:Y:S01]  /*0050*/  LDC.64 R2, c[0x0][0x210] ;  /* 0x00008400ff027b82 */ /* 0x000f220000000a00 */
[----:B-1----:R-:W-:-:S02]  /*0060*/  LOP3.LUT R0, R0, 0x7f, RZ, 0xc0, !PT ;  /* 0x0000007f00007812 */ /* 0x002fc400078ec0ff */
[----:B---3--:R-:W-:-:S03]  /*0070*/  SHF.R.S32.HI R6, RZ, 0x18, R7 ;  /* 0x00000018ff067819 */ /* 0x008fc60000011407 */
[----:B------:R-:W-:Y:S01]  /*0080*/  IMAD R7, R7, 0x80, R0 ;  /* 0x0000008007077824 */ /* 0x000fe200078e0200 */
[----:B------:R-:W-:-:S03]  /*0090*/  SGXT R0, R6, 0x1 ;  /* 0x000000010600781a */ /* 0x000fc60000000200 */
[----:B----4-:R-:W-:Y:S01]  /*00a0*/  IMAD.WIDE R2, R7, 0x4, R2 ;  /* 0x0000000407027825 */ /* 0x010fe200078e0202 */
[----:B------:R-:W-:-:S04]  /*00b0*/  LEA.HI R0, R0, R7, RZ, 0xb ;  /* 0x0000000700007211 */ /* 0x000fc800078f58ff */
[----:B------:R-:W-:-:S05]  /*00c0*/  LOP3.LUT R0, R0, 0xfffff800, RZ, 0xc0, !PT ;  /* 0xfffff80000007812 */ /* 0x000fca00078ec0ff */
[----:B------:R-:W-:Y:S02]  /*00d0*/  IMAD.IADD R9, R7, 0x1, -R0 ;  /* 0x0000000107097824 */ /* 0x000fe400078e0a00 */
[----:B------:R-:W3:Y:S02]  /*00e0*/  LDG.E R0, desc[UR4][R2.64] ;  /* 0x0000000402007981 */ /* 0x000ee4000c1e1900 */
[----:B--2---:R-:W-:-:S06]  /*00f0*/  IMAD.WIDE R4, R9, 0x4, R4 ;  /* 0x0000000409047825 */ /* 0x004fcc00078e0204 */
[----:B------:R-:W3:Y:S02]  /*0100*/  LDG.E.EL R5, desc[UR4][R4.64] ;  /* 0x0000000404057981 */ /* 0x000ee4000c2e1900 */
[C---:B---3--:R-:W-:Y:S01]  /*0110*/  FADD R6, R0.reuse, R5 ;  /* 0x0000000500067221 */ /* 0x048fe20000000000 */
[----:B------:R-:W-:-:S04]  /*0120*/  FSETP.GEU.AND P0, PT, R0, -R5, PT ;  /* 0x800000050000720b */ /* 0x000fc80003f0e000 */
[----:B------:R-:W-:-:S05]  /*0130*/  FSEL R7, R6, RZ, P0 ;  /* 0x000000ff06077208 */ /* 0x000fca0000000000 */
[----:B------:R-:W-:Y:S01]  /*0140*/  STG.E desc[UR4][R2.64], R7 ;  /* 0x0000000702007986 */ /* 0x000fe2000c101904 */
[----:B------:R-:W-:Y:S05]  /*0150*/  EXIT ;  /* 0x000000000000794d */ /* 0x000fea0003800000 */
.L_x_0:
[----:B------:R-:W-:-:S00]  /*0160*/  BRA `(.L_x_0) ;  /* 0xfffffffc00fc7947 */ /* 0x000fc0000383ffff */
[----:B------:R-:W-:-:S00]  /*0170*/  NOP ;  /* 0x0000000000007918 */ /* 0x000fc00000000000 */
        /* <DEDUP_REMOVED lines=8> */
.L_x_1:


//--------------------- .nv.constant0.triton_poi_fused_addmm_relu_6 --------------------------
	.section	.nv.constant0.triton_poi_fused_addmm_relu_6,"a",@progbits
	.sectionflags	@""
	.align	4
.nv.constant0.triton_poi_fused_addmm_relu_6:
	.zero		548
